	.headerflags	@"EF_CUDA_TEXMODE_UNIFIED EF_CUDA_64BIT_ADDRESS EF_CUDA_ACCELERATORS EF_CUDA_SM90 EF_CUDA_VIRTUAL_SM(EF_CUDA_SM90)"
	.elftype	@"ET_EXEC"


//--------------------- .nv.info                  --------------------------
	.section	.nv.info,"",@"SHT_CUDA_INFO"
	.align	4


	//----- nvinfo : EIATTR_REGCOUNT
	.align		4
        /*0000*/ 	.byte	0x04, 0x2f
        /*0002*/ 	.short	(.L_3 - .L_2)
	.align		4
.L_2:
        /*0004*/ 	.word	index@(triton_poi_fused__native_batch_norm_legit_no_training_relu_4)
        /*0008*/ 	.word	0x00000010


	//----- nvinfo : EIATTR_MIN_STACK_SIZE
	.align		4
.L_3:
        /*000c*/ 	.byte	0x04, 0x12
        /*000e*/ 	.short	(.L_5 - .L_4)
	.align		4
.L_4:
        /*0010*/ 	.word	index@(triton_poi_fused__native_batch_norm_legit_no_training_relu_4)
        /*0014*/ 	.word	0x00000000


	//----- nvinfo : EIATTR_FRAME_SIZE
	.align		4
.L_5:
        /*0018*/ 	.byte	0x04, 0x11
        /*001a*/ 	.short	(.L_7 - .L_6)
	.align		4
.L_6:
        /*001c*/ 	.word	index@(triton_poi_fused__native_batch_norm_legit_no_training_relu_4)
        /*0020*/ 	.word	0x00000000


	//----- nvinfo : EIATTR_MIN_STACK_SIZE
	.align		4
.L_7:
        /*0024*/ 	.byte	0x04, 0x12
        /*0026*/ 	.short	(.L_9 - .L_8)
	.align		4
.L_8:
        /*0028*/ 	.word	index@(triton_poi_fused__native_batch_norm_legit_no_training_relu_4)
        /*002c*/ 	.word	0x00000000
.L_9:


//--------------------- .nv.info.triton_poi_fused__native_batch_norm_legit_no_training_relu_4 --------------------------
	.section	.nv.info.triton_poi_fused__native_batch_norm_legit_no_training_relu_4,"",@"SHT_CUDA_INFO"
	.sectionflags	@""
	.align	4


	//----- nvinfo : EIATTR_CUDA_API_VERSION
	.align		4
        /*0000*/ 	.byte	0x04, 0x37
        /*0002*/ 	.short	(.L_11 - .L_10)
.L_10:
        /*0004*/ 	.word	0x0000007c


	//----- nvinfo : EIATTR_KPARAM_INFO
	.align		4
.L_11:
        /*0008*/ 	.byte	0x04, 0x17
        /*000a*/ 	.short	(.L_13 - .L_12)
.L_12:
        /*000c*/ 	.word	0x00000000
        /*0010*/ 	.short	0x0006
        /*0012*/ 	.short	0x0030
        /*0014*/ 	.byte	0x00, 0xf0, 0x11, 0x00


	//----- nvinfo : EIATTR_KPARAM_INFO
	.align		4
.L_13:
        /*0018*/ 	.byte	0x04, 0x17
        /*001a*/ 	.short	(.L_15 - .L_14)
.L_14:
        /*001c*/ 	.word	0x00000000
        /*0020*/ 	.short	0x0005
        /*0022*/ 	.short	0x0028
        /*0024*/ 	.byte	0x00, 0xf4, 0x21, 0x00


	//----- nvinfo : EIATTR_KPARAM_INFO
	.align		4
.L_15:
        /*0028*/ 	.byte	0x04, 0x17
        /*002a*/ 	.short	(.L_17 - .L_16)
.L_16:
        /*002c*/ 	.word	0x00000000
        /*0030*/ 	.short	0x0004
        /*0032*/ 	.short	0x0020
        /*0034*/ 	.byte	0x00, 0xf4, 0x21, 0x00


	//----- nvinfo : EIATTR_KPARAM_INFO
	.align		4
.L_17:
        /*0038*/ 	.byte	0x04, 0x17
        /*003a*/ 	.short	(.L_19 - .L_18)
.L_18:
        /*003c*/ 	.word	0x00000000
        /*0040*/ 	.short	0x0003
        /*0042*/ 	.short	0x0018
        /*0044*/ 	.byte	0x00, 0xf4, 0x21, 0x00


	//----- nvinfo : EIATTR_KPARAM_INFO
	.align		4
.L_19:
        /*0048*/ 	.byte	0x04, 0x17
        /*004a*/ 	.short	(.L_21 - .L_20)
.L_20:
        /*004c*/ 	.word	0x00000000
        /*0050*/ 	.short	0x0002
        /*0052*/ 	.short	0x0010
        /*0054*/ 	.byte	0x00, 0xf4, 0x21, 0x00


	//----- nvinfo : EIATTR_KPARAM_INFO
	.align		4
.L_21:
        /*0058*/ 	.byte	0x04, 0x17
        /*005a*/ 	.short	(.L_23 - .L_22)
.L_22:
        /*005c*/ 	.word	0x00000000
        /*0060*/ 	.short	0x0001
        /*0062*/ 	.short	0x0008
        /*0064*/ 	.byte	0x00, 0xf4, 0x21, 0x00


	//----- nvinfo : EIATTR_KPARAM_INFO
	.align		4
.L_23:
        /*0068*/ 	.byte	0x04, 0x17
        /*006a*/ 	.short	(.L_25 - .L_24)
.L_24:
        /*006c*/ 	.word	0x00000000
        /*0070*/ 	.short	0x0000
        /*0072*/ 	.short	0x0000
        /*0074*/ 	.byte	0x00, 0xf4, 0x21, 0x00


	//----- nvinfo : EIATTR_SPARSE_MMA_MASK
	.align		4
.L_25:
        /*0078*/ 	.byte	0x03, 0x50
        /*007a*/ 	.short	0x0000


	//----- nvinfo : EIATTR_MAXREG_COUNT
	.align		4
        /*007c*/ 	.byte	0x03, 0x1b
        /*007e*/ 	.short	0x00ff


	//----- nvinfo : EIATTR_EXIT_INSTR_OFFSETS
	.align		4
        /*0080*/ 	.byte	0x04, 0x1c
        /*0082*/ 	.short	(.L_27 - .L_26)


	//   ....[0]....
.L_26:
        /*0084*/ 	.word	0x000002c0


	//----- nvinfo : EIATTR_REQNTID
	.align		4
.L_27:
        /*0088*/ 	.byte	0x04, 0x10
        /*008a*/ 	.short	(.L_29 - .L_28)
.L_28:
        /*008c*/ 	.word	0x00000080
        /*0090*/ 	.word	0x00000001
        /*0094*/ 	.word	0x00000001


	//----- nvinfo : EIATTR_CBANK_PARAM_SIZE
	.align		4
.L_29:
        /*0098*/ 	.byte	0x03, 0x19
        /*009a*/ 	.short	0x0034


	//----- nvinfo : EIATTR_PARAM_CBANK
	.align		4
        /*009c*/ 	.byte	0x04, 0x0a
        /*009e*/ 	.short	(.L_31 - .L_30)
	.align		4
.L_30:
        /*00a0*/ 	.word	index@(.nv.constant0.triton_poi_fused__native_batch_norm_legit_no_training_relu_4)
        /*00a4*/ 	.short	0x0210
        /*00a6*/ 	.short	0x0034


	//----- nvinfo : EIATTR_SW_WAR
	.align		4
.L_31:
        /*00a8*/ 	.byte	0x04, 0x36
        /*00aa*/ 	.short	(.L_33 - .L_32)
.L_32:
        /*00ac*/ 	.word	0x00000008
.L_33:


//--------------------- .nv.callgraph             --------------------------
	.section	.nv.callgraph,"",@"SHT_CUDA_CALLGRAPH"
	.align	4
	.sectionentsize	8
	.align		4
        /*0000*/ 	.word	0x00000000
	.align		4
        /*0004*/ 	.word	0xffffffff
	.align		4
        /*0008*/ 	.word	0x00000000
	.align		4
        /*000c*/ 	.word	0xfffffffe
	.align		4
        /*0010*/ 	.word	0x00000000
	.align		4
        /*0014*/ 	.word	0xfffffffd
	.align		4
        /*0018*/ 	.word	0x00000000
	.align		4
        /*001c*/ 	.word	0xfffffffc


//--------------------- .nv.constant4             --------------------------
	.section	.nv.constant4,"a",@progbits
	.align	8
	.align		8
.nv.constant4:
        /*0000*/ 	.dword	_$_str
	.align		8
        /*0008*/ 	.dword	_$_str_$_2


//--------------------- .text.triton_poi_fused__native_batch_norm_legit_no_training_relu_4 --------------------------
	.section	.text.triton_poi_fused__native_batch_norm_legit_no_training_relu_4,"ax",@progbits
	.align	128
        .global         triton_poi_fused__native_batch_norm_legit_no_training_relu_4
        .type           triton_poi_fused__native_batch_norm_legit_no_training_relu_4,@function
        .size           triton_poi_fused__native_batch_norm_legit_no_training_relu_4,(.L_x_1 - triton_poi_fused__native_batch_norm_legit_no_training_relu_4)
        .other          triton_poi_fused__native_batch_norm_legit_no_training_relu_4,@"STO_CUDA_ENTRY STV_DEFAULT"
triton_poi_fused__native_batch_norm_legit_no_training_relu_4:
.text.triton_poi_fused__native_batch_norm_legit_no_training_relu_4:
[----:B------:R-:W-:Y:S01]  /*0000*/  LDC R1, c[0x0][0x28] ;  /* 0x00000a00ff017b82 */ /* 0x000fe20000000800 */
[----:B------:R-:W1:Y:S07]  /*0010*/  S2R R0, SR_TID.X ;  /* 0x0000000000007919 */ /* 0x000e6e0000002100 */
[----:B------:R-:W2:Y:S01]  /*0020*/  LDC.64 R6, c[0x0][0x220] ;  /* 0x00008800ff067b82 */ /* 0x000ea20000000a00 */
[----:B------:R-:W-:Y:S01]  /*0030*/  ULDC.64 UR4, c[0x0][0x208] ;  /* 0x0000820000047ab9 */ /* 0x000fe20000000a00 */
[----:B------:R-:W3:Y:S06]  /*0040*/  S2R R3, SR_CTAID.X ;  /* 0x0000000000037919 */ /* 0x000eec0000002500 */
[----:B------:R-:W4:Y:S08]  /*0050*/  LDC.64 R4, c[0x0][0x218] ;  /* 0x00008600ff047b82 */ /* 0x000f300000000a00 */
[----:B------:R-:W5:Y:S08]  /*0060*/  LDC.64 R8, c[0x0][0x228] ;  /* 0x00008a00ff087b82 */ /* 0x000f700000000a00 */
[----:B------:R-:W5:Y:S01]  /*0070*/  LDC.64 R10, c[0x0][0x230] ;  /* 0x00008c00ff0a7b82 */ /* 0x000f620000000a00 */
[----:B-1----:R-:W-:-:S04]  /*0080*/  LOP3.LUT R0, R0, 0x7f, RZ, 0xc0, !PT ;  /* 0x0000007f00007812 */ /* 0x002fc800078ec0ff */
[----:B---3--:R-:W-:-:S05]  /*0090*/  LEA R0, R3, R0, 0x7 ;  /* 0x0000000003007211 */ /* 0x008fca00078e38ff */
[----:B------:R-:W-:-:S05]  /*00a0*/  IMAD.HI R2, R0, 0x2aaaaaab, RZ ;  /* 0x2aaaaaab00027827 */ /* 0x000fca00078e02ff */
[----:B------:R-:W-:-:S04]  /*00b0*/  SHF.R.U32.HI R3, RZ, 0x1f, R2 ;  /* 0x0000001fff037819 */ /* 0x000fc80000011602 */
[----:B------:R-:W-:-:S05]  /*00c0*/  LEA.HI R3, R2, R3, RZ, 0x1b ;  /* 0x0000000302037211 */ /* 0x000fca00078fd8ff */
[----:B------:R-:W-:Y:S02]  /*00d0*/  IMAD R13, R3, -0xc0, R0 ;  /* 0xffffff40030d7824 */ /* 0x000fe400078e0200 */
[----:B------:R-:W1:Y:S02]  /*00e0*/  LDC.64 R2, c[0x0][0x210] ;  /* 0x00008400ff027b82 */ /* 0x000e640000000a00 */
[----:B--2---:R-:W-:-:S06]  /*00f0*/  IMAD.WIDE R6, R13, 0x4, R6 ;  /* 0x000000040d067825 */ /* 0x004fcc00078e0206 */
[----:B------:R-:W2:Y:S01]  /*0100*/  LDG.E.EL R6, desc[UR4][R6.64] ;  /* 0x0000000406067981 */ /* 0x000ea2000c2e1900 */
[----:B----4-:R-:W-:-:S04]  /*0110*/  IMAD.WIDE R4, R13, 0x4, R4 ;  /* 0x000000040d047825 */ /* 0x010fc800078e0204 */
[C---:B-----5:R-:W-:Y:S02]  /*0120*/  IMAD.WIDE R8, R13.reuse, 0x4, R8 ;  /* 0x000000040d087825 */ /* 0x060fe400078e0208 */
[----:B------:R3:W4:Y:S02]  /*0130*/  LDG.E.EL R5, desc[UR4][R4.64] ;  /* 0x0000000404057981 */ /* 0x000724000c2e1900 */
[----:B0-----:R-:W-:Y:S02]  /*0140*/  IMAD.WIDE R10, R13, 0x4, R10 ;  /* 0x000000040d0a7825 */ /* 0x001fe400078e020a */
[----:B------:R-:W5:Y:S04]  /*0150*/  LDG.E.EL R8, desc[UR4][R8.64] ;  /* 0x0000000408087981 */ /* 0x000f68000c2e1900 */
[----:B------:R-:W5:Y:S01]  /*0160*/  LDG.E.EL R11, desc[UR4][R10.64] ;  /* 0x000000040a0b7981 */ /* 0x000f62000c2e1900 */
[----:B-1----:R-:W-:-:S05]  /*0170*/  IMAD.WIDE R2, R0, 0x4, R2 ;  /* 0x0000000400027825 */ /* 0x002fca00078e0202 */
[----:B------:R0:W4:Y:S01]  /*0180*/  LDG.E R12, desc[UR4][R2.64] ;  /* 0x00000004020c7981 */ /* 0x000122000c1e1900 */
[----:B---3--:R-:W-:Y:S01]  /*0190*/  HFMA2.MMA R4, -RZ, RZ, 1.625, 0 ;  /* 0x3e800000ff047435 */ /* 0x008fe200000001ff */
[----:B0-----:R-:W0:Y:S02]  /*01a0*/  LDC.64 R2, c[0x0][0x238] ;  /* 0x00008e00ff027b82 */ /* 0x001e240000000a00 */
[----:B0-----:R-:W-:-:S04]  /*01b0*/  IMAD.WIDE R2, R0, 0x4, R2 ;  /* 0x0000000400027825 */ /* 0x001fc800078e0202 */
[----:B--2---:R-:W-:-:S04]  /*01c0*/  FADD R6, R6, 9.9999997473787516356e-06 ;  /* 0x3727c5ac06067421 */ /* 0x004fc80000000000 */
[----:B------:R-:W0:Y:S02]  /*01d0*/  MUFU.SQRT R7, R6 ;  /* 0x0000000600077308 */ /* 0x000e240000002000 */
[C---:B0-----:R-:W-:Y:S02]  /*01e0*/  FSETP.GT.AND P0, PT, R7.reuse, 8.50705917302346158658e+37, PT ;  /* 0x7e8000000700780b */ /* 0x041fe40003f04000 */
[----:B------:R-:W-:-:S11]  /*01f0*/  FSETP.GEU.AND P1, PT, R7, 1.175494350822287508e-38, PT ;  /* 0x008000000700780b */ /* 0x000fd60003f2e000 */
[----:B------:R-:W-:-:S04]  /*0200*/  @P0 FMUL R7, R7, 0.25 ;  /* 0x3e80000007070820 */ /* 0x000fc80000400000 */
[----:B------:R-:W-:-:S06]  /*0210*/  @!P1 FMUL R7, R7, 16777216 ;  /* 0x4b80000007079820 */ /* 0x000fcc0000400000 */
[----:B------:R-:W0:Y:S01]  /*0220*/  MUFU.RCP R7, R7 ;  /* 0x0000000700077308 */ /* 0x000e220000001000 */
[----:B------:R-:W-:Y:S01]  /*0230*/  FSEL R4, R4, 1, P0 ;  /* 0x3f80000004047808 */ /* 0x000fe20000000000 */
[----:B----4-:R-:W-:-:S04]  /*0240*/  FADD R5, R12, -R5 ;  /* 0x800000050c057221 */ /* 0x010fc80000000000 */
[----:B------:R-:W-:-:S04]  /*0250*/  @!P1 FMUL R4, R4, 16777216 ;  /* 0x4b80000004049820 */ /* 0x000fc80000400000 */
[----:B0-----:R-:W-:-:S04]  /*0260*/  FMUL R4, R7, R4 ;  /* 0x0000000407047220 */ /* 0x001fc80000400000 */
[----:B------:R-:W-:-:S04]  /*0270*/  FMUL R4, R5, R4 ;  /* 0x0000000405047220 */ /* 0x000fc80000400000 */
[----:B-----5:R-:W-:-:S05]  /*0280*/  FFMA R4, R8, R4, R11 ;  /* 0x0000000408047223 */ /* 0x020fca000000000b */
[----:B------:R-:W-:-:S04]  /*0290*/  FSETP.GEU.AND P0, PT, R4, RZ, PT ;  /* 0x000000ff0400720b */ /* 0x000fc80003f0e000 */
[----:B------:R-:W-:-:S05]  /*02a0*/  FSEL R5, R4, RZ, P0 ;  /* 0x000000ff04057208 */ /* 0x000fca0000000000 */
[----:B------:R-:W-:Y:S01]  /*02b0*/  STG.E desc[UR4][R2.64], R5 ;  /* 0x0000000502007986 */ /* 0x000fe2000c101904 */
[----:B------:R-:W-:Y:S05]  /*02c0*/  EXIT ;  /* 0x000000000000794d */ /* 0x000fea0003800000 */
.L_x_0:
[----:B------:R-:W-:-:S00]  /*02d0*/  BRA `(.L_x_0) ;  /* 0xfffffffc00fc7947 */ /* 0x000fc0000383ffff */
[----:B------:R-:W-:-:S00]  /*02e0*/  NOP ;  /* 0x0000000000007918 */ /* 0x000fc00000000000 */
        /* <DEDUP_REMOVED lines=9> */
.L_x_1:


//--------------------- .nv.global.init           --------------------------
	.section	.nv.global.init,"aw",@progbits
.nv.global.init:
	.type		_$_str,@object
	.size		_$_str,(_$_str_$_2 - _$_str)
_$_str:
        /*0000*/ 	.byte	0x5f, 0x5f, 0x43, 0x55, 0x44, 0x41, 0x5f, 0x46, 0x54, 0x5a, 0x00
	.type		_$_str_$_2,@object
	.size		_$_str_$_2,(.L_1 - _$_str_$_2)
_$_str_$_2:
        /*000b*/ 	.byte	0x5f, 0x5f, 0x43, 0x55, 0x44, 0x41, 0x5f, 0x50, 0x52, 0x45, 0x43, 0x5f, 0x53, 0x51, 0x52, 0x54
        /*001b*/ 	.byte	0x00
.L_1:


//--------------------- .nv.constant0.triton_poi_fused__native_batch_norm_legit_no_training_relu_4 --------------------------
	.section	.nv.constant0.triton_poi_fused__native_batch_norm_legit_no_training_relu_4,"a",@progbits
	.sectionflags	@""
	.align	4
.nv.constant0.triton_poi_fused__native_batch_norm_legit_no_training_relu_4:
	.zero		580
